	.headerflags	@"EF_CUDA_TEXMODE_UNIFIED EF_CUDA_64BIT_ADDRESS EF_CUDA_ACCELERATORS EF_CUDA_SM90 EF_CUDA_VIRTUAL_SM(EF_CUDA_SM90)"
	.elftype	@"ET_EXEC"


//--------------------- .nv.info                  --------------------------
	.section	.nv.info,"",@"SHT_CUDA_INFO"
	.align	4


	//----- nvinfo : EIATTR_REGCOUNT
	.align		4
        /*0000*/ 	.byte	0x04, 0x2f
        /*0002*/ 	.short	(.L_1 - .L_0)
	.align		4
.L_0:
        /*0004*/ 	.word	index@(triton_poi_fused_convolution_div_14)
        /*0008*/ 	.word	0x00000020


	//----- nvinfo : EIATTR_MIN_STACK_SIZE
	.align		4
.L_1:
        /*000c*/ 	.byte	0x04, 0x12
        /*000e*/ 	.short	(.L_3 - .L_2)
	.align		4
.L_2:
        /*0010*/ 	.word	index@(triton_poi_fused_convolution_div_14)
        /*0014*/ 	.word	0x00000000


	//----- nvinfo : EIATTR_FRAME_SIZE
	.align		4
.L_3:
        /*0018*/ 	.byte	0x04, 0x11
        /*001a*/ 	.short	(.L_5 - .L_4)
	.align		4
.L_4:
        /*001c*/ 	.word	index@(triton_poi_fused_convolution_div_14)
        /*0020*/ 	.word	0x00000000


	//----- nvinfo : EIATTR_MIN_STACK_SIZE
	.align		4
.L_5:
        /*0024*/ 	.byte	0x04, 0x12
        /*0026*/ 	.short	(.L_7 - .L_6)
	.align		4
.L_6:
        /*0028*/ 	.word	index@(triton_poi_fused_convolution_div_14)
        /*002c*/ 	.word	0x00000000
.L_7:


//--------------------- .nv.info.triton_poi_fused_convolution_div_14 --------------------------
	.section	.nv.info.triton_poi_fused_convolution_div_14,"",@"SHT_CUDA_INFO"
	.sectionflags	@""
	.align	4


	//----- nvinfo : EIATTR_CUDA_API_VERSION
	.align		4
        /*0000*/ 	.byte	0x04, 0x37
        /*0002*/ 	.short	(.L_9 - .L_8)
.L_8:
        /*0004*/ 	.word	0x0000007c


	//----- nvinfo : EIATTR_KPARAM_INFO
	.align		4
.L_9:
        /*0008*/ 	.byte	0x04, 0x17
        /*000a*/ 	.short	(.L_11 - .L_10)
.L_10:
        /*000c*/ 	.word	0x00000000
        /*0010*/ 	.short	0x0005
        /*0012*/ 	.short	0x0024
        /*0014*/ 	.byte	0x00, 0xf0, 0x11, 0x00


	//----- nvinfo : EIATTR_KPARAM_INFO
	.align		4
.L_11:
        /*0018*/ 	.byte	0x04, 0x17
        /*001a*/ 	.short	(.L_13 - .L_12)
.L_12:
        /*001c*/ 	.word	0x00000000
        /*0020*/ 	.short	0x0004
        /*0022*/ 	.short	0x0020
        /*0024*/ 	.byte	0x00, 0xf0, 0x11, 0x00


	//----- nvinfo : EIATTR_KPARAM_INFO
	.align		4
.L_13:
        /*0028*/ 	.byte	0x04, 0x17
        /*002a*/ 	.short	(.L_15 - .L_14)
.L_14:
        /*002c*/ 	.word	0x00000000
        /*0030*/ 	.short	0x0003
        /*0032*/ 	.short	0x0018
        /*0034*/ 	.byte	0x00, 0xf4, 0x21, 0x00


	//----- nvinfo : EIATTR_KPARAM_INFO
	.align		4
.L_15:
        /*0038*/ 	.byte	0x04, 0x17
        /*003a*/ 	.short	(.L_17 - .L_16)
.L_16:
        /*003c*/ 	.word	0x00000000
        /*0040*/ 	.short	0x0002
        /*0042*/ 	.short	0x0010
        /*0044*/ 	.byte	0x00, 0xf4, 0x21, 0x00


	//----- nvinfo : EIATTR_KPARAM_INFO
	.align		4
.L_17:
        /*0048*/ 	.byte	0x04, 0x17
        /*004a*/ 	.short	(.L_19 - .L_18)
.L_18:
        /*004c*/ 	.word	0x00000000
        /*0050*/ 	.short	0x0001
        /*0052*/ 	.short	0x0008
        /*0054*/ 	.byte	0x00, 0xf4, 0x21, 0x00


	//----- nvinfo : EIATTR_KPARAM_INFO
	.align		4
.L_19:
        /*0058*/ 	.byte	0x04, 0x17
        /*005a*/ 	.short	(.L_21 - .L_20)
.L_20:
        /*005c*/ 	.word	0x00000000
        /*0060*/ 	.short	0x0000
        /*0062*/ 	.short	0x0000
        /*0064*/ 	.byte	0x00, 0xf4, 0x21, 0x00


	//----- nvinfo : EIATTR_SPARSE_MMA_MASK
	.align		4
.L_21:
        /*0068*/ 	.byte	0x03, 0x50
        /*006a*/ 	.short	0x0000


	//----- nvinfo : EIATTR_MAXREG_COUNT
	.align		4
        /*006c*/ 	.byte	0x03, 0x1b
        /*006e*/ 	.short	0x00ff


	//----- nvinfo : EIATTR_EXIT_INSTR_OFFSETS
	.align		4
        /*0070*/ 	.byte	0x04, 0x1c
        /*0072*/ 	.short	(.L_23 - .L_22)


	//   ....[0]....
.L_22:
        /*0074*/ 	.word	0x00000a10


	//   ....[1]....
        /*0078*/ 	.word	0x00000a30


	//----- nvinfo : EIATTR_REQNTID
	.align		4
.L_23:
        /*007c*/ 	.byte	0x04, 0x10
        /*007e*/ 	.short	(.L_25 - .L_24)
.L_24:
        /*0080*/ 	.word	0x00000080
        /*0084*/ 	.word	0x00000001
        /*0088*/ 	.word	0x00000001


	//----- nvinfo : EIATTR_CBANK_PARAM_SIZE
	.align		4
.L_25:
        /*008c*/ 	.byte	0x03, 0x19
        /*008e*/ 	.short	0x0028


	//----- nvinfo : EIATTR_PARAM_CBANK
	.align		4
        /*0090*/ 	.byte	0x04, 0x0a
        /*0092*/ 	.short	(.L_27 - .L_26)
	.align		4
.L_26:
        /*0094*/ 	.word	index@(.nv.constant0.triton_poi_fused_convolution_div_14)
        /*0098*/ 	.short	0x0210
        /*009a*/ 	.short	0x0028


	//----- nvinfo : EIATTR_SW_WAR
	.align		4
.L_27:
        /*009c*/ 	.byte	0x04, 0x36
        /*009e*/ 	.short	(.L_29 - .L_28)
.L_28:
        /*00a0*/ 	.word	0x00000008
.L_29:


//--------------------- .nv.callgraph             --------------------------
	.section	.nv.callgraph,"",@"SHT_CUDA_CALLGRAPH"
	.align	4
	.sectionentsize	8
	.align		4
        /*0000*/ 	.word	0x00000000
	.align		4
        /*0004*/ 	.word	0xffffffff
	.align		4
        /*0008*/ 	.word	0x00000000
	.align		4
        /*000c*/ 	.word	0xfffffffe
	.align		4
        /*0010*/ 	.word	0x00000000
	.align		4
        /*0014*/ 	.word	0xfffffffd
	.align		4
        /*0018*/ 	.word	0x00000000
	.align		4
        /*001c*/ 	.word	0xfffffffc


//--------------------- .text.triton_poi_fused_convolution_div_14 --------------------------
	.section	.text.triton_poi_fused_convolution_div_14,"ax",@progbits
	.sectionflags	@"SHF_BARRIERS=1"
	.align	128
        .global         triton_poi_fused_convolution_div_14
        .type           triton_poi_fused_convolution_div_14,@function
        .size           triton_poi_fused_convolution_div_14,(.L_x_1 - triton_poi_fused_convolution_div_14)
        .other          triton_poi_fused_convolution_div_14,@"STO_CUDA_ENTRY STV_DEFAULT"
triton_poi_fused_convolution_div_14:
.text.triton_poi_fused_convolution_div_14:
[----:B------:R-:W0:Y:S01]  /*0000*/  LDC R1, c[0x0][0x28] ;  /* 0x00000a00ff017b82 */ /* 0x000e220000000800 */
[----:B------:R-:W1:Y:S07]  /*0010*/  S2R R0, SR_CTAID.Y ;  /* 0x0000000000007919 */ /* 0x000e6e0000002600 */
[----:B------:R-:W2:Y:S01]  /*0020*/  LDC.64 R4, c[0x0][0x218] ;  /* 0x00008600ff047b82 */ /* 0x000ea20000000a00 */
[----:B------:R-:W-:Y:S01]  /*0030*/  ULDC.64 UR6, c[0x0][0x208] ;  /* 0x0000820000067ab9 */ /* 0x000fe20000000a00 */
[----:B------:R-:W3:Y:S01]  /*0040*/  S2R R20, SR_TID.X ;  /* 0x0000000000147919 */ /* 0x000ee20000002100 */
[----:B------:R-:W4:Y:S05]  /*0050*/  S2R R6, SR_CTAID.X ;  /* 0x0000000000067919 */ /* 0x000f2a0000002500 */
[----:B------:R-:W5:Y:S01]  /*0060*/  LDC.64 R14, c[0x0][0x210] ;  /* 0x00008400ff0e7b82 */ /* 0x000f620000000a00 */
[----:B-1----:R-:W-:Y:S01]  /*0070*/  IMAD.SHL.U32 R13, R0, 0x40, RZ ;  /* 0x00000040000d7824 */ /* 0x002fe200078e00ff */
[----:B------:R-:W-:Y:S01]  /*0080*/  SHF.R.S32.HI R3, RZ, 0x19, R0 ;  /* 0x00000019ff037819 */ /* 0x000fe20000011400 */
[----:B---3--:R-:W-:-:S03]  /*0090*/  IMAD.SHL.U32 R0, R20, 0x4, RZ ;  /* 0x0000000414007824 */ /* 0x008fc600078e00ff */
[----:B------:R-:W-:Y:S02]  /*00a0*/  SGXT R3, R3, 0x1 ;  /* 0x000000010303781a */ /* 0x000fe40000000200 */
[----:B------:R-:W-:Y:S02]  /*00b0*/  SHF.R.U32.HI R12, RZ, 0x4, R20 ;  /* 0x00000004ff0c7819 */ /* 0x000fe40000011614 */
[----:B------:R-:W-:-:S04]  /*00c0*/  LOP3.LUT R0, R13, 0x3c, R0, 0xf8, !PT ;  /* 0x0000003c0d007812 */ /* 0x000fc800078ef800 */
[----:B------:R-:W-:-:S04]  /*00d0*/  LEA.HI R3, R3, R0, RZ, 0x6 ;  /* 0x0000000003037211 */ /* 0x000fc800078f30ff */
[----:B------:R-:W-:-:S05]  /*00e0*/  LOP3.LUT R7, R3, 0xffffffc0, RZ, 0xc0, !PT ;  /* 0xffffffc003077812 */ /* 0x000fca00078ec0ff */
[----:B------:R-:W-:Y:S02]  /*00f0*/  IMAD.IADD R7, R0, 0x1, -R7 ;  /* 0x0000000100077824 */ /* 0x000fe400078e0a07 */
[----:B--2---:R1:W2:Y:S01]  /*0100*/  LDG.E R0, desc[UR6][R4.64] ;  /* 0x0000000604007981 */ /* 0x0042a2000c1e1900 */
[----:B------:R-:W-:Y:S01]  /*0110*/  SHF.R.S32.HI R2, RZ, 0x6, R3 ;  /* 0x00000006ff027819 */ /* 0x000fe20000011403 */
[----:B----4-:R-:W-:Y:S01]  /*0120*/  IMAD.SHL.U32 R3, R6, 0x10, RZ ;  /* 0x0000001006037824 */ /* 0x010fe200078e00ff */
[----:B------:R-:W-:Y:S02]  /*0130*/  SGXT.U32 R12, R12, 0x3 ;  /* 0x000000030c0c781a */ /* 0x000fe40000000000 */
[----:B------:R-:W-:Y:S02]  /*0140*/  CS2R R8, SRZ ;  /* 0x0000000000087805 */ /* 0x000fe4000001ff00 */
[----:B------:R-:W-:Y:S01]  /*0150*/  CS2R R10, SRZ ;  /* 0x00000000000a7805 */ /* 0x000fe2000001ff00 */
[----:B------:R-:W-:Y:S01]  /*0160*/  IMAD R2, R2, 0x240, R7 ;  /* 0x0000024002027824 */ /* 0x000fe200078e0207 */
[----:B------:R-:W-:-:S02]  /*0170*/  LOP3.LUT R21, R3, R12, RZ, 0xfc, !PT ;  /* 0x0000000c03157212 */ /* 0x000fc400078efcff */
[----:B------:R-:W-:Y:S02]  /*0180*/  CS2R R6, SRZ ;  /* 0x0000000000067805 */ /* 0x000fe4000001ff00 */
[----:B------:R-:W-:Y:S02]  /*0190*/  LOP3.LUT R23, R3, 0x8, R12, 0xfe, !PT ;  /* 0x0000000803177812 */ /* 0x000fe400078efe0c */
[----:B-1----:R-:W-:Y:S02]  /*01a0*/  CS2R R4, SRZ ;  /* 0x0000000000047805 */ /* 0x002fe4000001ff00 */
[C---:B------:R-:W-:Y:S01]  /*01b0*/  ISETP.GE.AND P1, PT, R21.reuse, 0x9, PT ;  /* 0x000000091500780c */ /* 0x040fe20003f26270 */
[--C-:B------:R-:W-:Y:S01]  /*01c0*/  IMAD R21, R21, 0x40, R2.reuse ;  /* 0x0000004015157824 */ /* 0x100fe200078e0202 */
[C---:B------:R-:W-:Y:S01]  /*01d0*/  ISETP.GE.AND P0, PT, R23.reuse, 0x9, PT ;  /* 0x000000091700780c */ /* 0x040fe20003f06270 */
[----:B------:R-:W-:Y:S02]  /*01e0*/  IMAD R23, R23, 0x40, R2 ;  /* 0x0000004017177824 */ /* 0x000fe400078e0202 */
[----:B-----5:R-:W-:-:S04]  /*01f0*/  IMAD.WIDE R16, R21, 0x4, R14 ;  /* 0x0000000415107825 */ /* 0x020fc800078e020e */
[----:B------:R-:W-:-:S04]  /*0200*/  IMAD.WIDE R14, R23, 0x4, R14 ;  /* 0x00000004170e7825 */ /* 0x000fc800078e020e */
[----:B------:R-:W3:Y:S04]  /*0210*/  @!P1 LDG.E.EL.128 R8, desc[UR6][R16.64] ;  /* 0x0000000610089981 */ /* 0x000ee8000c2e1d00 */
[----:B------:R1:W4:Y:S01]  /*0220*/  @!P0 LDG.E.EL.128 R4, desc[UR6][R14.64] ;  /* 0x000000060e048981 */ /* 0x000322000c2e1d00 */
[----:B------:R-:W5:Y:S01]  /*0230*/  S2UR UR5, SR_CgaCtaId ;  /* 0x00000000000579c3 */ /* 0x000f620000008800 */
[----:B------:R-:W-:Y:S01]  /*0240*/  IMAD.SHL.U32 R2, R20, 0x40, RZ ;  /* 0x0000004014027824 */ /* 0x000fe200078e00ff */
[----:B------:R-:W-:-:S04]  /*0250*/  UMOV UR4, 0x400 ;  /* 0x0000040000047882 */ /* 0x000fc80000000000 */
[----:B------:R-:W-:Y:S02]  /*0260*/  LOP3.LUT R19, R2, 0x3c0, RZ, 0xc0, !PT ;  /* 0x000003c002137812 */ /* 0x000fe400078ec0ff */
[----:B-1----:R-:W-:Y:S02]  /*0270*/  LOP3.LUT R15, R20, 0x7f, RZ, 0xc0, !PT ;  /* 0x0000007f140f7812 */ /* 0x002fe400078ec0ff */
[C---:B------:R-:W-:Y:S02]  /*0280*/  LOP3.LUT R18, R19.reuse, R12, RZ, 0xfc, !PT ;  /* 0x0000000c13127212 */ /* 0x040fe400078efcff */
[C---:B------:R-:W-:Y:S02]  /*0290*/  LOP3.LUT R25, R19.reuse, 0x10, RZ, 0xfc, !PT ;  /* 0x0000001013197812 */ /* 0x040fe400078efcff */
[C---:B------:R-:W-:Y:S02]  /*02a0*/  LOP3.LUT R27, R19.reuse, 0x20, RZ, 0xfc, !PT ;  /* 0x00000020131b7812 */ /* 0x040fe400078efcff */
[----:B------:R-:W-:-:S02]  /*02b0*/  LOP3.LUT R17, R19, 0x30, RZ, 0xfc, !PT ;  /* 0x0000003013117812 */ /* 0x000fc400078efcff */
[-C--:B------:R-:W-:Y:S02]  /*02c0*/  LEA.HI R2, R19, R18.reuse, RZ, 0x1c ;  /* 0x0000001213027211 */ /* 0x080fe400078fe0ff */
[-C--:B------:R-:W-:Y:S02]  /*02d0*/  LEA.HI R14, R25, R18.reuse, RZ, 0x1c ;  /* 0x00000012190e7211 */ /* 0x080fe400078fe0ff */
[-C--:B------:R-:W-:Y:S01]  /*02e0*/  LEA.HI R16, R27, R18.reuse, RZ, 0x1c ;  /* 0x000000121b107211 */ /* 0x080fe200078fe0ff */
[----:B0----5:R-:W-:Y:S01]  /*02f0*/  UPRMT UR4, UR5, 0x654, UR4 ;  /* 0x0000065405047896 */ /* 0x021fe20008000004 */
[----:B------:R-:W-:Y:S02]  /*0300*/  LEA.HI R17, R17, R18, RZ, 0x1c ;  /* 0x0000001211117211 */ /* 0x000fe400078fe0ff */
[----:B------:R-:W-:Y:S01]  /*0310*/  LOP3.LUT R22, R15, 0x100, RZ, 0xfc, !PT ;  /* 0x000001000f167812 */ /* 0x000fe200078efcff */
[----:B------:R-:W0:Y:S01]  /*0320*/  LDC.64 R18, c[0x0][0x220] ;  /* 0x00008800ff127b82 */ /* 0x000e220000000a00 */
[----:B------:R-:W-:-:S02]  /*0330*/  LOP3.LUT R20, R3, 0xf, R20, 0xf8, !PT ;  /* 0x0000000f03147812 */ /* 0x000fc400078ef814 */
[----:B------:R-:W-:Y:S01]  /*0340*/  LEA R25, R2, UR4, 0x2 ;  /* 0x0000000402197c11 */ /* 0x000fe2000f8e10ff */
[----:B------:R-:W-:Y:S01]  /*0350*/  IMAD.IADD R2, R12, 0x1, R15 ;  /* 0x000000010c027824 */ /* 0x000fe200078e020f */
[----:B------:R-:W-:Y:S02]  /*0360*/  LEA R14, R14, UR4, 0x2 ;  /* 0x000000040e0e7c11 */ /* 0x000fe4000f8e10ff */
[----:B------:R-:W-:Y:S02]  /*0370*/  LEA R27, R16, UR4, 0x2 ;  /* 0x00000004101b7c11 */ /* 0x000fe4000f8e10ff */
[----:B------:R-:W-:Y:S02]  /*0380*/  LEA R2, R2, UR4, 0x2 ;  /* 0x0000000402027c11 */ /* 0x000fe4000f8e10ff */
[----:B------:R-:W-:Y:S02]  /*0390*/  LOP3.LUT R16, R15, 0x80, RZ, 0xfc, !PT ;  /* 0x000000800f107812 */ /* 0x000fe400078efcff */
[----:B------:R-:W-:-:S02]  /*03a0*/  LEA.HI R22, R22, R15, RZ, 0x1c ;  /* 0x0000000f16167211 */ /* 0x000fc400078fe0ff */
[-C--:B------:R-:W-:Y:S02]  /*03b0*/  LEA.HI R16, R16, R15.reuse, RZ, 0x1c ;  /* 0x0000000f10107211 */ /* 0x080fe400078fe0ff */
[----:B------:R-:W-:Y:S02]  /*03c0*/  LEA R24, R22, UR4, 0x2 ;  /* 0x0000000416187c11 */ /* 0x000fe4000f8e10ff */
[----:B------:R-:W-:Y:S02]  /*03d0*/  LEA R16, R16, UR4, 0x2 ;  /* 0x0000000410107c11 */ /* 0x000fe4000f8e10ff */
[----:B------:R-:W-:Y:S02]  /*03e0*/  LOP3.LUT R3, R13, R12, RZ, 0xfc, !PT ;  /* 0x0000000c0d037212 */ /* 0x000fe400078efcff */
[C---:B------:R-:W-:Y:S02]  /*03f0*/  LOP3.LUT R28, R15.reuse, 0x300, RZ, 0xfc, !PT ;  /* 0x000003000f1c7812 */ /* 0x040fe400078efcff */
[----:B------:R-:W-:Y:S01]  /*0400*/  LOP3.LUT R29, R15, 0x380, RZ, 0xfc, !PT ;  /* 0x000003800f1d7812 */ /* 0x000fe200078efcff */
[----:B------:R-:W-:Y:S01]  /*0410*/  IMAD R3, R3, 0x9, R20 ;  /* 0x0000000903037824 */ /* 0x000fe200078e0214 */
[----:B------:R-:W-:-:S02]  /*0420*/  LEA.HI R28, R28, R15, RZ, 0x1c ;  /* 0x0000000f1c1c7211 */ /* 0x000fc400078fe0ff */
[----:B------:R-:W-:Y:S02]  /*0430*/  LEA.HI R29, R29, R15, RZ, 0x1c ;  /* 0x0000000f1d1d7211 */ /* 0x000fe400078fe0ff */
[----:B------:R-:W-:Y:S02]  /*0440*/  LEA R28, R28, UR4, 0x2 ;  /* 0x000000041c1c7c11 */ /* 0x000fe4000f8e10ff */
[C---:B--2---:R-:W-:Y:S02]  /*0450*/  FSETP.GT.AND P2, PT, |R0|.reuse, 8.50705917302346158658e+37, PT ;  /* 0x7e8000000000780b */ /* 0x044fe40003f44200 */
[----:B------:R-:W-:-:S11]  /*0460*/  FSETP.GEU.AND P3, PT, |R0|, 1.175494350822287508e-38, PT ;  /* 0x008000000000780b */ /* 0x000fd60003f6e200 */
[----:B------:R-:W-:-:S04]  /*0470*/  @P2 FMUL R0, R0, 0.25 ;  /* 0x3e80000000002820 */ /* 0x000fc80000400000 */
[----:B------:R-:W-:-:S06]  /*0480*/  @!P3 FMUL R0, R0, 16777216 ;  /* 0x4b8000000000b820 */ /* 0x000fcc0000400000 */
[----:B------:R-:W1:Y:S01]  /*0490*/  MUFU.RCP R0, R0 ;  /* 0x0000000000007308 */ /* 0x000e620000001000 */
[----:B---3--:R-:W-:Y:S01]  /*04a0*/  @P2 FMUL R8, R8, 0.25 ;  /* 0x3e80000008082820 */ /* 0x008fe20000400000 */
[----:B------:R-:W-:Y:S01]  /*04b0*/  @P2 FMUL R9, R9, 0.25 ;  /* 0x3e80000009092820 */ /* 0x000fe20000400000 */
[----:B------:R-:W-:Y:S01]  /*04c0*/  @P2 FMUL R10, R10, 0.25 ;  /* 0x3e8000000a0a2820 */ /* 0x000fe20000400000 */
[----:B------:R-:W-:Y:S01]  /*04d0*/  @P2 FMUL R11, R11, 0.25 ;  /* 0x3e8000000b0b2820 */ /* 0x000fe20000400000 */
[----:B----4-:R-:W-:Y:S01]  /*04e0*/  @P2 FMUL R4, R4, 0.25 ;  /* 0x3e80000004042820 */ /* 0x010fe20000400000 */
[----:B------:R-:W-:Y:S01]  /*04f0*/  @P2 FMUL R5, R5, 0.25 ;  /* 0x3e80000005052820 */ /* 0x000fe20000400000 */
[----:B------:R-:W-:Y:S01]  /*0500*/  @P2 FMUL R6, R6, 0.25 ;  /* 0x3e80000006062820 */ /* 0x000fe20000400000 */
[----:B------:R-:W-:Y:S01]  /*0510*/  @P2 FMUL R7, R7, 0.25 ;  /* 0x3e80000007072820 */ /* 0x000fe20000400000 */
[----:B------:R-:W-:Y:S01]  /*0520*/  @!P3 FMUL R8, R8, 16777216 ;  /* 0x4b8000000808b820 */ /* 0x000fe20000400000 */
[----:B------:R-:W-:Y:S01]  /*0530*/  @!P3 FMUL R9, R9, 16777216 ;  /* 0x4b8000000909b820 */ /* 0x000fe20000400000 */
[----:B------:R-:W-:Y:S01]  /*0540*/  @!P3 FMUL R10, R10, 16777216 ;  /* 0x4b8000000a0ab820 */ /* 0x000fe20000400000 */
[----:B------:R-:W-:Y:S01]  /*0550*/  @!P3 FMUL R11, R11, 16777216 ;  /* 0x4b8000000b0bb820 */ /* 0x000fe20000400000 */
[----:B------:R-:W-:Y:S01]  /*0560*/  @!P3 FMUL R4, R4, 16777216 ;  /* 0x4b8000000404b820 */ /* 0x000fe20000400000 */
[----:B------:R-:W-:Y:S01]  /*0570*/  @!P3 FMUL R5, R5, 16777216 ;  /* 0x4b8000000505b820 */ /* 0x000fe20000400000 */
[----:B------:R-:W-:Y:S01]  /*0580*/  @!P3 FMUL R6, R6, 16777216 ;  /* 0x4b8000000606b820 */ /* 0x000fe20000400000 */
[----:B------:R-:W-:Y:S01]  /*0590*/  @!P3 FMUL R7, R7, 16777216 ;  /* 0x4b8000000707b820 */ /* 0x000fe20000400000 */
[C---:B-1----:R-:W-:Y:S01]  /*05a0*/  FMUL R8, R0.reuse, R8 ;  /* 0x0000000800087220 */ /* 0x042fe20000400000 */
[C---:B------:R-:W-:Y:S01]  /*05b0*/  FMUL R9, R0.reuse, R9 ;  /* 0x0000000900097220 */ /* 0x040fe20000400000 */
[C---:B------:R-:W-:Y:S01]  /*05c0*/  FMUL R10, R0.reuse, R10 ;  /* 0x0000000a000a7220 */ /* 0x040fe20000400000 */
[C---:B------:R-:W-:Y:S01]  /*05d0*/  FMUL R11, R0.reuse, R11 ;  /* 0x0000000b000b7220 */ /* 0x040fe20000400000 */
[C---:B------:R-:W-:Y:S01]  /*05e0*/  FMUL R4, R0.reuse, R4 ;  /* 0x0000000400047220 */ /* 0x040fe20000400000 */
[C---:B------:R-:W-:Y:S01]  /*05f0*/  FMUL R5, R0.reuse, R5 ;  /* 0x0000000500057220 */ /* 0x040fe20000400000 */
[C---:B------:R-:W-:Y:S01]  /*0600*/  FMUL R6, R0.reuse, R6 ;  /* 0x0000000600067220 */ /* 0x040fe20000400000 */
[----:B------:R-:W-:Y:S01]  /*0610*/  FMUL R7, R0, R7 ;  /* 0x0000000700077220 */ /* 0x000fe20000400000 */
[----:B------:R-:W-:Y:S01]  /*0620*/  LEA R0, R17, UR4, 0x2 ;  /* 0x0000000411007c11 */ /* 0x000fe2000f8e10ff */
[----:B------:R-:W-:Y:S01]  /*0630*/  STS [R25], R8 ;  /* 0x0000000819007388 */ /* 0x000fe20000000800 */
[----:B------:R-:W-:-:S03]  /*0640*/  ISETP.GE.AND P2, PT, R20, 0x9, PT ;  /* 0x000000091400780c */ /* 0x000fc60003f46270 */
[----:B------:R-:W-:Y:S04]  /*0650*/  STS [R14+0x40], R9 ;  /* 0x000040090e007388 */ /* 0x000fe80000000800 */
[----:B------:R-:W-:Y:S04]  /*0660*/  STS [R27+0x80], R10 ;  /* 0x0000800a1b007388 */ /* 0x000fe80000000800 */
[----:B------:R-:W-:Y:S04]  /*0670*/  STS [R0+0xc0], R11 ;  /* 0x0000c00b00007388 */ /* 0x000fe80000000800 */
[----:B------:R1:W-:Y:S04]  /*0680*/  STS [R25+0x20], R4 ;  /* 0x0000200419007388 */ /* 0x0003e80000000800 */
[----:B------:R2:W-:Y:S04]  /*0690*/  STS [R14+0x60], R5 ;  /* 0x000060050e007388 */ /* 0x0005e80000000800 */
[----:B------:R-:W-:Y:S01]  /*06a0*/  STS [R27+0xa0], R6 ;  /* 0x0000a0061b007388 */ /* 0x000fe20000000800 */
[----:B-1----:R-:W-:-:S03]  /*06b0*/  LOP3.LUT R25, R13, 0x8, R12, 0xfe, !PT ;  /* 0x000000080d197812 */ /* 0x002fc600078efe0c */
[----:B------:R1:W-:Y:S01]  /*06c0*/  STS [R0+0xe0], R7 ;  /* 0x0000e00700007388 */ /* 0x0003e20000000800 */
[C---:B--2---:R-:W-:Y:S01]  /*06d0*/  LOP3.LUT R14, R15.reuse, 0x200, RZ, 0xfc, !PT ;  /* 0x000002000f0e7812 */ /* 0x044fe200078efcff */
[----:B------:R-:W-:Y:S03]  /*06e0*/  BAR.SYNC.DEFER_BLOCKING 0x0 ;  /* 0x0000000000007b1d */ /* 0x000fe60000010000 */
[----:B------:R-:W-:Y:S02]  /*06f0*/  LEA.HI R14, R14, R15, RZ, 0x1c ;  /* 0x0000000f0e0e7211 */ /* 0x000fe400078fe0ff */
[----:B-1----:R-:W-:-:S04]  /*0700*/  LOP3.LUT R0, R15, 0x180, RZ, 0xfc, !PT ;  /* 0x000001800f007812 */ /* 0x002fc800078efcff */
[----:B------:R-:W-:-:S04]  /*0710*/  LEA.HI R0, R0, R15, RZ, 0x1c ;  /* 0x0000000f00007211 */ /* 0x000fc800078fe0ff */
[----:B------:R-:W-:Y:S01]  /*0720*/  LEA R0, R0, UR4, 0x2 ;  /* 0x0000000400007c11 */ /* 0x000fe2000f8e10ff */
[----:B------:R0:W1:Y:S04]  /*0730*/  LDS R17, [R2] ;  /* 0x0000000002117984 */ /* 0x0000680000000800 */
[----:B------:R2:W3:Y:S04]  /*0740*/  LDS R26, [R16+0x200] ;  /* 0x00020000101a7984 */ /* 0x0004e80000000800 */
[----:B------:R-:W4:Y:S01]  /*0750*/  LDS R24, [R24+0x400] ;  /* 0x0004000018187984 */ /* 0x000f220000000800 */
[----:B0-----:R-:W-:-:S03]  /*0760*/  IMAD.WIDE R2, R3, 0x4, R18 ;  /* 0x0000000403027825 */ /* 0x001fc600078e0212 */
[----:B------:R0:W5:Y:S01]  /*0770*/  LDS R22, [R0+0x600] ;  /* 0x0006000000167984 */ /* 0x0001620000000800 */
[----:B--2---:R-:W-:-:S04]  /*0780*/  LOP3.LUT R16, R15, 0x280, RZ, 0xfc, !PT ;  /* 0x000002800f107812 */ /* 0x004fc800078efcff */
[----:B------:R-:W-:Y:S01]  /*0790*/  LEA.HI R27, R16, R15, RZ, 0x1c ;  /* 0x0000000f101b7211 */ /* 0x000fe200078fe0ff */
[----:B------:R-:W-:Y:S01]  /*07a0*/  IMAD R15, R25, 0x9, R20 ;  /* 0x00000009190f7824 */ /* 0x000fe200078e0214 */
[----:B------:R-:W-:Y:S02]  /*07b0*/  LEA R16, R14, UR4, 0x2 ;  /* 0x000000040e107c11 */ /* 0x000fe4000f8e10ff */
[----:B------:R-:W-:Y:S01]  /*07c0*/  LEA R27, R27, UR4, 0x2 ;  /* 0x000000041b1b7c11 */ /* 0x000fe2000f8e10ff */
[----:B------:R-:W-:Y:S01]  /*07d0*/  IMAD.WIDE R14, R15, 0x4, R18 ;  /* 0x000000040f0e7825 */ /* 0x000fe200078e0212 */
[----:B0-----:R-:W-:Y:S01]  /*07e0*/  LEA R0, R29, UR4, 0x2 ;  /* 0x000000041d007c11 */ /* 0x001fe2000f8e10ff */
[----:B------:R-:W0:Y:S04]  /*07f0*/  LDS R25, [R16+0x800] ;  /* 0x0008000010197984 */ /* 0x000e280000000800 */
[----:B------:R-:W2:Y:S04]  /*0800*/  LDS R27, [R27+0xa00] ;  /* 0x000a00001b1b7984 */ /* 0x000ea80000000800 */
[----:B------:R1:W0:Y:S04]  /*0810*/  LDS R29, [R28+0xc00] ;  /* 0x000c00001c1d7984 */ /* 0x0002280000000800 */
[----:B------:R-:W0:Y:S04]  /*0820*/  LDS R0, [R0+0xe00] ;  /* 0x000e000000007984 */ /* 0x000e280000000800 */
[----:B-1----:R1:W-:Y:S01]  /*0830*/  @!P2 STG.E desc[UR6][R2.64], R17 ;  /* 0x000000110200a986 */ /* 0x0023e2000c101906 */
[----:B------:R-:W-:-:S03]  /*0840*/  LOP3.LUT R28, R13, 0x20, R12, 0xfe, !PT ;  /* 0x000000200d1c7812 */ /* 0x000fc600078efe0c */
[----:B---3--:R3:W-:Y:S01]  /*0850*/  @!P2 STG.E desc[UR6][R14.64], R26 ;  /* 0x0000001a0e00a986 */ /* 0x0087e2000c101906 */
[----:B-1----:R-:W-:Y:S02]  /*0860*/  LOP3.LUT R3, R13, 0x10, R12, 0xfe, !PT ;  /* 0x000000100d037812 */ /* 0x002fe400078efe0c */
[----:B------:R-:W-:Y:S02]  /*0870*/  LOP3.LUT R17, R13, 0x18, R12, 0xfe, !PT ;  /* 0x000000180d117812 */ /* 0x000fe400078efe0c */
[----:B---3--:R-:W-:Y:S01]  /*0880*/  LOP3.LUT R15, R13, 0x28, R12, 0xfe, !PT ;  /* 0x000000280d0f7812 */ /* 0x008fe200078efe0c */
[--C-:B------:R-:W-:Y:S02]  /*0890*/  IMAD R3, R3, 0x9, R20.reuse ;  /* 0x0000000903037824 */ /* 0x100fe400078e0214 */
[----:B------:R-:W-:Y:S02]  /*08a0*/  IMAD R17, R17, 0x9, R20 ;  /* 0x0000000911117824 */ /* 0x000fe400078e0214 */
[----:B------:R-:W-:-:S04]  /*08b0*/  IMAD.WIDE R2, R3, 0x4, R18 ;  /* 0x0000000403027825 */ /* 0x000fc800078e0212 */
[----:B------:R-:W-:Y:S01]  /*08c0*/  IMAD.WIDE R16, R17, 0x4, R18 ;  /* 0x0000000411107825 */ /* 0x000fe200078e0212 */
[----:B----4-:R1:W-:Y:S03]  /*08d0*/  @!P2 STG.E desc[UR6][R2.64], R24 ;  /* 0x000000180200a986 */ /* 0x0103e6000c101906 */
[----:B------:R-:W-:Y:S01]  /*08e0*/  IMAD R15, R15, 0x9, R20 ;  /* 0x000000090f0f7824 */ /* 0x000fe200078e0214 */
[----:B-----5:R3:W-:Y:S03]  /*08f0*/  @!P2 STG.E desc[UR6][R16.64], R22 ;  /* 0x000000161000a986 */ /* 0x0207e6000c101906 */
[----:B------:R-:W-:Y:S01]  /*0900*/  IMAD.WIDE R14, R15, 0x4, R18 ;  /* 0x000000040f0e7825 */ /* 0x000fe200078e0212 */
[----:B-1----:R-:W1:Y:S01]  /*0910*/  LDC.64 R2, c[0x0][0x228] ;  /* 0x00008a00ff027b82 */ /* 0x002e620000000a00 */
[----:B---3--:R-:W-:-:S02]  /*0920*/  LOP3.LUT R17, R13, 0x30, R12, 0xfe, !PT ;  /* 0x000000300d117812 */ /* 0x008fc400078efe0c */
[----:B------:R-:W-:Y:S01]  /*0930*/  LOP3.LUT R13, R13, 0x38, R12, 0xfe, !PT ;  /* 0x000000380d0d7812 */ /* 0x000fe200078efe0c */
[--C-:B------:R-:W-:Y:S02]  /*0940*/  IMAD R12, R28, 0x9, R20.reuse ;  /* 0x000000091c0c7824 */ /* 0x100fe400078e0214 */
[--C-:B------:R-:W-:Y:S02]  /*0950*/  IMAD R24, R17, 0x9, R20.reuse ;  /* 0x0000000911187824 */ /* 0x100fe400078e0214 */
[----:B------:R-:W-:Y:S02]  /*0960*/  IMAD R20, R13, 0x9, R20 ;  /* 0x000000090d147824 */ /* 0x000fe400078e0214 */
[----:B------:R-:W-:-:S04]  /*0970*/  IMAD.WIDE R12, R12, 0x4, R18 ;  /* 0x000000040c0c7825 */ /* 0x000fc800078e0212 */
[--C-:B------:R-:W-:Y:S01]  /*0980*/  IMAD.WIDE R16, R24, 0x4, R18.reuse ;  /* 0x0000000418107825 */ /* 0x100fe200078e0212 */
[----:B0-----:R0:W-:Y:S03]  /*0990*/  @!P2 STG.E desc[UR6][R12.64], R25 ;  /* 0x000000190c00a986 */ /* 0x0011e6000c101906 */
[----:B------:R-:W-:Y:S01]  /*09a0*/  IMAD.WIDE R18, R20, 0x4, R18 ;  /* 0x0000000414127825 */ /* 0x000fe200078e0212 */
[----:B--2---:R0:W-:Y:S03]  /*09b0*/  @!P2 STG.E desc[UR6][R14.64], R27 ;  /* 0x0000001b0e00a986 */ /* 0x0041e6000c101906 */
[--C-:B-1----:R-:W-:Y:S01]  /*09c0*/  IMAD.WIDE R20, R21, 0x4, R2.reuse ;  /* 0x0000000415147825 */ /* 0x102fe200078e0202 */
[----:B------:R0:W-:Y:S03]  /*09d0*/  @!P2 STG.E desc[UR6][R16.64], R29 ;  /* 0x0000001d1000a986 */ /* 0x0001e6000c101906 */
[----:B------:R-:W-:Y:S01]  /*09e0*/  IMAD.WIDE R2, R23, 0x4, R2 ;  /* 0x0000000417027825 */ /* 0x000fe200078e0202 */
[----:B------:R0:W-:Y:S04]  /*09f0*/  @!P2 STG.E desc[UR6][R18.64], R0 ;  /* 0x000000001200a986 */ /* 0x0001e8000c101906 */
[----:B------:R0:W-:Y:S02]  /*0a00*/  @!P1 STG.E.128 desc[UR6][R20.64], R8 ;  /* 0x0000000814009986 */ /* 0x0001e4000c101d06 */
[----:B0-----:R-:W-:Y:S05]  /*0a10*/  @P0 EXIT ;  /* 0x000000000000094d */ /* 0x001fea0003800000 */
[----:B------:R-:W-:Y:S01]  /*0a20*/  STG.E.128 desc[UR6][R2.64], R4 ;  /* 0x0000000402007986 */ /* 0x000fe2000c101d06 */
[----:B------:R-:W-:Y:S05]  /*0a30*/  EXIT ;  /* 0x000000000000794d */ /* 0x000fea0003800000 */
.L_x_0:
[----:B------:R-:W-:-:S00]  /*0a40*/  BRA `(.L_x_0) ;  /* 0xfffffffc00fc7947 */ /* 0x000fc0000383ffff */
[----:B------:R-:W-:-:S00]  /*0a50*/  NOP ;  /* 0x0000000000007918 */ /* 0x000fc00000000000 */
        /* <DEDUP_REMOVED lines=10> */
.L_x_1:


//--------------------- .nv.shared.triton_poi_fused_convolution_div_14 --------------------------
	.section	.nv.shared.triton_poi_fused_convolution_div_14,"aw",@nobits
	.sectionflags	@""
	.align	16
	.zero		1024


//--------------------- .nv.constant0.triton_poi_fused_convolution_div_14 --------------------------
	.section	.nv.constant0.triton_poi_fused_convolution_div_14,"a",@progbits
	.sectionflags	@""
	.align	4
.nv.constant0.triton_poi_fused_convolution_div_14:
	.zero		568
